//
// Generated by NVIDIA NVVM Compiler
//
// Compiler Build ID: CL-36424714
// Cuda compilation tools, release 13.0, V13.0.88
// Based on NVVM 20.0.0
//

.version 9.0
.target sm_100
.address_size 64

	// .globl	_Z6searchmm
.extern .func  (.param .b32 func_retval0) vprintf
(
	.param .b64 vprintf_param_0,
	.param .b64 vprintf_param_1
)
;
.global .align 1 .b8 $str[18] = {83, 101, 101, 100, 32, 37, 108, 117, 32, 119, 105, 116, 104, 32, 37, 100, 10};

.visible .entry _Z6searchmm(
	.param .u64 _Z6searchmm_param_0,
	.param .u64 _Z6searchmm_param_1
)
{
	.local .align 8 .b8 	__local_depot0[16];
	.reg .b64 	%SP;
	.reg .b64 	%SPL;
	.reg .pred 	%p<5>;
	.reg .b32 	%r<25>;
	.reg .b64 	%rd<48>;

	mov.u64 	%SPL, __local_depot0;
	cvta.local.u64 	%SP, %SPL;
	ld.param.u64 	%rd15, [_Z6searchmm_param_0];
	ld.param.u64 	%rd14, [_Z6searchmm_param_1];
	mov.u32 	%r4, %ctaid.x;
	mov.u32 	%r5, %ntid.x;
	mov.u32 	%r6, %tid.x;
	mad.lo.s32 	%r7, %r4, %r5, %r6;
	cvt.u64.u32 	%rd16, %r7;
	mov.u32 	%r8, %nctaid.x;
	mul.lo.s32 	%r1, %r8, %r5;
	add.s64 	%rd45, %rd15, %rd16;
	setp.ge.u64 	%p1, %rd45, %rd14;
	@%p1 bra 	$L__BB0_8;
	add.u64 	%rd17, %SP, 0;
	add.u64 	%rd2, %SPL, 0;
	cvt.u64.u32 	%rd3, %r1;
$L__BB0_2:
	xor.b64  	%rd18, %rd45, 7640891576956012809;
	add.s64 	%rd19, %rd18, -7046029254386353131;
	xor.b64  	%rd20, %rd45, 1774734656997916510;
	shr.u64 	%rd21, %rd20, 30;
	xor.b64  	%rd22, %rd21, %rd20;
	mul.lo.s64 	%rd23, %rd22, -4658895280553007687;
	shr.u64 	%rd24, %rd23, 27;
	xor.b64  	%rd25, %rd24, %rd23;
	mul.lo.s64 	%rd26, %rd25, -7723592293110705685;
	shr.u64 	%rd27, %rd26, 31;
	xor.b64  	%rd47, %rd27, %rd26;
	xor.b64  	%rd28, %rd19, -4899407648842313754;
	shr.u64 	%rd29, %rd28, 30;
	xor.b64  	%rd30, %rd29, %rd28;
	mul.lo.s64 	%rd31, %rd30, -4658895280553007687;
	shr.u64 	%rd32, %rd31, 27;
	xor.b64  	%rd33, %rd32, %rd31;
	mul.lo.s64 	%rd34, %rd33, -7723592293110705685;
	shr.u64 	%rd35, %rd34, 31;
	xor.b64  	%rd46, %rd35, %rd34;
	mov.b32 	%r24, 0;
$L__BB0_3:
	add.s64 	%rd36, %rd47, %rd46;
	mov.b64 	{%r10, %r11}, %rd36;
	shf.l.wrap.b32 	%r12, %r10, %r11, 17;
	shf.l.wrap.b32 	%r13, %r11, %r10, 17;
	mov.b64 	%rd37, {%r13, %r12};
	add.s64 	%rd38, %rd37, %rd47;
	xor.b64  	%rd9, %rd47, %rd46;
	mov.b64 	{%r14, %r15}, %rd47;
	shf.l.wrap.b32 	%r16, %r15, %r14, 17;
	shf.l.wrap.b32 	%r17, %r14, %r15, 17;
	mov.b64 	%rd39, {%r17, %r16};
	shl.b64 	%rd40, %rd9, 21;
	xor.b64  	%rd10, %rd39, %rd40;
	and.b64  	%rd41, %rd38, 4294967292;
	setp.gt.u64 	%p2, %rd41, 6135667;
	@%p2 bra 	$L__BB0_5;
	mov.b64 	{%r20, %r21}, %rd9;
	shf.l.wrap.b32 	%r22, %r20, %r21, 28;
	shf.l.wrap.b32 	%r23, %r21, %r20, 28;
	mov.b64 	%rd46, {%r23, %r22};
	add.s32 	%r24, %r24, 1;
	xor.b64  	%rd47, %rd10, %rd9;
	bra.uni 	$L__BB0_3;
$L__BB0_5:
	setp.lt.u32 	%p3, %r24, 4;
	@%p3 bra 	$L__BB0_7;
	st.local.u64 	[%rd2], %rd45;
	st.local.u32 	[%rd2+8], %r24;
	mov.u64 	%rd42, $str;
	cvta.global.u64 	%rd43, %rd42;
	{ // callseq 0, 0
	.param .b64 param0;
	st.param.b64 	[param0], %rd43;
	.param .b64 param1;
	st.param.b64 	[param1], %rd17;
	.param .b32 retval0;
	call.uni (retval0), 
	vprintf, 
	(
	param0, 
	param1
	);
	ld.param.b32 	%r18, [retval0];
	} // callseq 0
$L__BB0_7:
	add.s64 	%rd45, %rd45, %rd3;
	setp.lt.u64 	%p4, %rd45, %rd14;
	@%p4 bra 	$L__BB0_2;
$L__BB0_8:
	ret;

}


// ===== COMPILED SASS (sm_100) =====

	.target	sm_100

	.elftype	@"ET_EXEC"


//--------------------- .note.nv.tkinfo           --------------------------
	.section	.note.nv.tkinfo,"",@"SHT_NOTE"
	.sectionflags	@"SHF_NOTE_NV_TKINFO"
	.tkinfo
        /*0018*/ 	.word	0x00000002
        /*0030*/ 	.string	""
        /*0030*/ 	.string	"ptxas"
        /*0030*/ 	.string	"Cuda compilation tools, release 13.0, V13.0.88"
        /*0030*/ 	.string	"Build cuda_13.0.r13.0/compiler.36424714_0"
        /*0030*/ 	.string	"-arch sm_100 -m 64 "



//--------------------- .note.nv.cuinfo           --------------------------
	.section	.note.nv.cuinfo,"",@"SHT_NOTE"
	.sectionflags	@"SHF_NOTE_NV_CUINFO"
        /*0018*/ 	.short	0x0002
        /*001a*/ 	.short	0x0064
        /*001c*/ 	.short	0x0082
	.zero		2


//--------------------- .nv.info                  --------------------------
	.section	.nv.info,"",@"SHT_CUDA_INFO"
	.align	4


	//----- nvinfo : EIATTR_REGCOUNT
	.align		4
        /*0000*/ 	.byte	0x04, 0x2f
        /*0002*/ 	.short	(.L_2 - .L_1)
	.align		4
.L_1:
        /*0004*/ 	.word	index@(_Z6searchmm)
        /*0008*/ 	.word	0x00000018


	//----- nvinfo : EIATTR_FRAME_SIZE
	.align		4
.L_2:
        /*000c*/ 	.byte	0x04, 0x11
        /*000e*/ 	.short	(.L_4 - .L_3)
	.align		4
.L_3:
        /*0010*/ 	.word	index@(_Z6searchmm)
        /*0014*/ 	.word	0x00000010


	//----- nvinfo : EIATTR_MIN_STACK_SIZE
	.align		4
.L_4:
        /*0018*/ 	.byte	0x04, 0x12
        /*001a*/ 	.short	(.L_6 - .L_5)
	.align		4
.L_5:
        /*001c*/ 	.word	index@(_Z6searchmm)
        /*0020*/ 	.word	0x00000010
.L_6:


//--------------------- .nv.compat                --------------------------
	.section	.nv.compat,"",@"SHT_CUDA_COMPAT_INFO"
	.align	4
        /*0000*/ 	.byte	0x02, 0x09, 0x00, 0x00, 0x02, 0x02, 0x01, 0x00, 0x02, 0x05, 0x05, 0x00, 0x03, 0x07, 0x01, 0x01
        /*0010*/ 	.byte	0x02, 0x03, 0x00, 0x00, 0x02, 0x06, 0x01, 0x00, 0x04, 0x0b, 0x08, 0x00, 0x09, 0x00, 0x00, 0x00
        /*0020*/ 	.byte	0x00, 0x00, 0x00, 0x00


//--------------------- .nv.info._Z6searchmm      --------------------------
	.section	.nv.info._Z6searchmm,"",@"SHT_CUDA_INFO"
	.sectionflags	@""
	.align	4


	//----- nvinfo : EIATTR_CUDA_API_VERSION
	.align		4
        /*0000*/ 	.byte	0x04, 0x37
        /*0002*/ 	.short	(.L_8 - .L_7)
.L_7:
        /*0004*/ 	.word	0x00000082


	//----- nvinfo : EIATTR_KPARAM_INFO
	.align		4
.L_8:
        /*0008*/ 	.byte	0x04, 0x17
        /*000a*/ 	.short	(.L_10 - .L_9)
.L_9:
        /*000c*/ 	.word	0x00000000
        /*0010*/ 	.short	0x0001
        /*0012*/ 	.short	0x0008
        /*0014*/ 	.byte	0x00, 0xf0, 0x21, 0x00


	//----- nvinfo : EIATTR_KPARAM_INFO
	.align		4
.L_10:
        /*0018*/ 	.byte	0x04, 0x17
        /*001a*/ 	.short	(.L_12 - .L_11)
.L_11:
        /*001c*/ 	.word	0x00000000
        /*0020*/ 	.short	0x0000
        /*0022*/ 	.short	0x0000
        /*0024*/ 	.byte	0x00, 0xf0, 0x21, 0x00


	//----- nvinfo : EIATTR_SPARSE_MMA_MASK
	.align		4
.L_12:
        /*0028*/ 	.byte	0x03, 0x50
        /*002a*/ 	.short	0x0000


	//----- nvinfo : EIATTR_MAXREG_COUNT
	.align		4
        /*002c*/ 	.byte	0x03, 0x1b
        /*002e*/ 	.short	0x00ff


	//----- nvinfo : EIATTR_EXTERNS
	.align		4
        /*0030*/ 	.byte	0x04, 0x0f
        /*0032*/ 	.short	(.L_14 - .L_13)


	//   ....[0]....
	.align		4
.L_13:
        /*0034*/ 	.word	index@(vprintf)


	//----- nvinfo : EIATTR_MERCURY_ISA_VERSION
	.align		4
.L_14:
        /*0038*/ 	.byte	0x03, 0x5f
        /*003a*/ 	.short	0x0101


	//----- nvinfo : EIATTR_VRC_CTA_INIT_COUNT
	.align		4
        /*003c*/ 	.byte	0x02, 0x4a
	.zero		1
	.zero		1


	//----- nvinfo : EIATTR_SYSCALL_OFFSETS
	.align		4
        /*0040*/ 	.byte	0x04, 0x46
        /*0042*/ 	.short	(.L_16 - .L_15)


	//   ....[0]....
.L_15:
        /*0044*/ 	.word	0x00000790


	//----- nvinfo : EIATTR_EXIT_INSTR_OFFSETS
	.align		4
.L_16:
        /*0048*/ 	.byte	0x04, 0x1c
        /*004a*/ 	.short	(.L_18 - .L_17)


	//   ....[0]....
.L_17:
        /*004c*/ 	.word	0x00000110


	//   ....[1]....
        /*0050*/ 	.word	0x00000810


	//----- nvinfo : EIATTR_CRS_STACK_SIZE
	.align		4
.L_18:
        /*0054*/ 	.byte	0x04, 0x1e
        /*0056*/ 	.short	(.L_20 - .L_19)
.L_19:
        /*0058*/ 	.word	0x00000000


	//----- nvinfo : EIATTR_CBANK_PARAM_SIZE
	.align		4
.L_20:
        /*005c*/ 	.byte	0x03, 0x19
        /*005e*/ 	.short	0x0010


	//----- nvinfo : EIATTR_PARAM_CBANK
	.align		4
        /*0060*/ 	.byte	0x04, 0x0a
        /*0062*/ 	.short	(.L_22 - .L_21)
	.align		4
.L_21:
        /*0064*/ 	.word	index@(.nv.constant0._Z6searchmm)
        /*0068*/ 	.short	0x0380
        /*006a*/ 	.short	0x0010


	//----- nvinfo : EIATTR_SW_WAR
	.align		4
.L_22:
        /*006c*/ 	.byte	0x04, 0x36
        /*006e*/ 	.short	(.L_24 - .L_23)
.L_23:
        /*0070*/ 	.word	0x00000008
.L_24:


//--------------------- .nv.callgraph             --------------------------
	.section	.nv.callgraph,"",@"SHT_CUDA_CALLGRAPH"
	.align	4
	.sectionentsize	8
	.align		4
        /*0000*/ 	.word	0x00000000
	.align		4
        /*0004*/ 	.word	0xffffffff
	.align		4
        /*0008*/ 	.word	index@(_Z6searchmm)
	.align		4
        /*000c*/ 	.word	index@(vprintf)
	.align		4
        /*0010*/ 	.word	0x00000000
	.align		4
        /*0014*/ 	.word	0xfffffffe
	.align		4
        /*0018*/ 	.word	0x00000000
	.align		4
        /*001c*/ 	.word	0xfffffffd
	.align		4
        /*0020*/ 	.word	0x00000000
	.align		4
        /*0024*/ 	.word	0xfffffffc


//--------------------- .nv.constant4             --------------------------
	.section	.nv.constant4,"a",@progbits
	.align	8
	.align		8
.nv.constant4:
        /*0000*/ 	.dword	vprintf
	.align		8
        /*0008*/ 	.dword	$str


//--------------------- .text._Z6searchmm         --------------------------
	.section	.text._Z6searchmm,"ax",@progbits
	.align	128
        .global         _Z6searchmm
        .type           _Z6searchmm,@function
        .size           _Z6searchmm,(.L_x_7 - _Z6searchmm)
        .other          _Z6searchmm,@"STO_CUDA_ENTRY STV_DEFAULT"
_Z6searchmm:
.text._Z6searchmm:
[----:B------:R-:W0:Y:S01]  /*0000*/  LDC R1, c[0x0][0x37c] ;  /* 0x0000df00ff017b82 */ /* 0x000e220000000800 */
[----:B------:R-:W1:Y:S01]  /*0010*/  S2R R0, SR_TID.X ;  /* 0x0000000000007919 */ /* 0x000e620000002100 */
[----:B------:R-:W2:Y:S06]  /*0020*/  LDCU UR5, c[0x0][0x2fc] ;  /* 0x00005f80ff0577ac */ /* 0x000eac0008000800 */
[----:B------:R-:W1:Y:S01]  /*0030*/  S2UR UR6, SR_CTAID.X ;  /* 0x00000000000679c3 */ /* 0x000e620000002500 */
[----:B0-----:R-:W-:Y:S01]  /*0040*/  VIADD R1, R1, 0xfffffff0 ;  /* 0xfffffff001017836 */ /* 0x001fe20000000000 */
[----:B------:R-:W0:Y:S01]  /*0050*/  LDCU.128 UR8, c[0x0][0x380] ;  /* 0x00007000ff0877ac */ /* 0x000e220008000c00 */
[----:B------:R-:W3:Y:S05]  /*0060*/  LDCU UR4, c[0x0][0x2f8] ;  /* 0x00005f00ff0477ac */ /* 0x000eea0008000800 */
[----:B------:R-:W1:Y:S02]  /*0070*/  LDC R17, c[0x0][0x360] ;  /* 0x0000d800ff117b82 */ /* 0x000e640000000800 */
[----:B-1----:R-:W-:Y:S01]  /*0080*/  IMAD R0, R17, UR6, R0 ;  /* 0x0000000611007c24 */ /* 0x002fe2000f8e0200 */
[----:B------:R-:W1:Y:S04]  /*0090*/  LDCU UR6, c[0x0][0x370] ;  /* 0x00006e00ff0677ac */ /* 0x000e680008000800 */
[----:B0-----:R-:W-:-:S04]  /*00a0*/  IADD3 R18, P1, PT, R0, UR8, RZ ;  /* 0x0000000800127c10 */ /* 0x001fc8000ff3e0ff */
[----:B------:R-:W-:Y:S01]  /*00b0*/  ISETP.GE.U32.AND P0, PT, R18, UR10, PT ;  /* 0x0000000a12007c0c */ /* 0x000fe2000bf06070 */
[----:B------:R-:W-:Y:S01]  /*00c0*/  IMAD.X R19, RZ, RZ, UR9, P1 ;  /* 0x00000009ff137e24 */ /* 0x000fe200088e06ff */
[----:B---3--:R-:W-:-:S04]  /*00d0*/  IADD3 R2, P1, PT, R1, UR4, RZ ;  /* 0x0000000401027c10 */ /* 0x008fc8000ff3e0ff */
[----:B------:R-:W-:Y:S01]  /*00e0*/  ISETP.GE.U32.AND.EX P0, PT, R19, UR11, PT, P0 ;  /* 0x0000000b13007c0c */ /* 0x000fe2000bf06100 */
[----:B--2---:R-:W-:Y:S02]  /*00f0*/  IMAD.X R16, RZ, RZ, UR5, P1 ;  /* 0x00000005ff107e24 */ /* 0x004fe400088e06ff */
[----:B-1----:R-:W-:-:S10]  /*0100*/  IMAD R17, R17, UR6, RZ ;  /* 0x0000000611117c24 */ /* 0x002fd4000f8e02ff */
[----:B------:R-:W-:Y:S05]  /*0110*/  @P0 EXIT ;  /* 0x000000000000094d */ /* 0x000fea0003800000 */
.L_x_5:
[----:B------:R-:W-:Y:S01]  /*0120*/  LOP3.LUT R3, R18, 0xf3bcc909, RZ, 0x3c, !PT ;  /* 0xf3bcc90912037812 */ /* 0x000fe200078e3cff */
[----:B------:R-:W-:Y:S01]  /*0130*/  BSSY.RECONVERGENT B0, `(.L_x_0) ;  /* 0x0000056000007945 */ /* 0x000fe20003800200 */
[----:B------:R-:W-:Y:S02]  /*0140*/  LOP3.LUT R4, R19, 0x6a09e667, RZ, 0x3c, !PT ;  /* 0x6a09e66713047812 */ /* 0x000fe400078e3cff */
[----:B------:R-:W-:Y:S02]  /*0150*/  IADD3 R3, P0, PT, R3, 0x7f4a7c15, RZ ;  /* 0x7f4a7c1503037810 */ /* 0x000fe40007f1e0ff */
[----:B------:R-:W-:Y:S02]  /*0160*/  LOP3.LUT R8, R19, 0x18a11fc4, RZ, 0x3c, !PT ;  /* 0x18a11fc413087812 */ /* 0x000fe400078e3cff */
[----:B------:R-:W-:Y:S02]  /*0170*/  IADD3.X R4, PT, PT, R4, -0x61c88647, RZ, P0, !PT ;  /* 0x9e3779b904047810 */ /* 0x000fe400007fe4ff */
[----:B------:R-:W-:-:S02]  /*0180*/  LOP3.LUT R7, R18, 0x80ef7f5e, RZ, 0x3c, !PT ;  /* 0x80ef7f5e12077812 */ /* 0x000fc400078e3cff */
[----:B------:R-:W-:Y:S02]  /*0190*/  LOP3.LUT R4, R4, 0xbc01ceb3, RZ, 0x3c, !PT ;  /* 0xbc01ceb304047812 */ /* 0x000fe400078e3cff */
[----:B------:R-:W-:Y:S02]  /*01a0*/  SHF.R.U32.HI R6, RZ, 0x1e, R8 ;  /* 0x0000001eff067819 */ /* 0x000fe40000011608 */
[----:B------:R-:W-:Y:S02]  /*01b0*/  SHF.R.U32.HI R0, RZ, 0x1e, R4 ;  /* 0x0000001eff007819 */ /* 0x000fe40000011604 */
[----:B------:R-:W-:Y:S02]  /*01c0*/  LOP3.LUT R3, R3, 0x98ec0fe6, RZ, 0x3c, !PT ;  /* 0x98ec0fe603037812 */ /* 0x000fe400078e3cff */
[----:B------:R-:W-:Y:S02]  /*01d0*/  SHF.R.U64 R7, R7, 0x1e, R8 ;  /* 0x0000001e07077819 */ /* 0x000fe40000001208 */
[----:B------:R-:W-:-:S02]  /*01e0*/  LOP3.LUT R5, R6, 0x18a11fc4, R19, 0x96, !PT ;  /* 0x18a11fc406057812 */ /* 0x000fc400078e9613 */
[----:B------:R-:W-:Y:S02]  /*01f0*/  LOP3.LUT R0, R0, R4, RZ, 0x3c, !PT ;  /* 0x0000000400007212 */ /* 0x000fe400078e3cff */
[----:B------:R-:W-:Y:S01]  /*0200*/  SHF.R.U64 R4, R3, 0x1e, R4 ;  /* 0x0000001e03047819 */ /* 0x000fe20000001204 */
[----:B------:R-:W-:Y:S01]  /*0210*/  IMAD R5, R5, 0x1ce4e5b9, RZ ;  /* 0x1ce4e5b905057824 */ /* 0x000fe200078e02ff */
[----:B------:R-:W-:Y:S01]  /*0220*/  LOP3.LUT R6, R7, 0x80ef7f5e, R18, 0x96, !PT ;  /* 0x80ef7f5e07067812 */ /* 0x000fe200078e9612 */
[----:B------:R-:W-:Y:S01]  /*0230*/  IMAD R9, R0, 0x1ce4e5b9, RZ ;  /* 0x1ce4e5b900097824 */ /* 0x000fe200078e02ff */
[----:B------:R-:W-:-:S03]  /*0240*/  LOP3.LUT R4, R4, R3, RZ, 0x3c, !PT ;  /* 0x0000000304047212 */ /* 0x000fc600078e3cff */
[C---:B------:R-:W-:Y:S02]  /*0250*/  IMAD R3, R6.reuse, -0x40a7b893, R5 ;  /* 0xbf58476d06037824 */ /* 0x040fe400078e0205 */
[----:B------:R-:W-:-:S04]  /*0260*/  IMAD.WIDE.U32 R6, R6, 0x1ce4e5b9, RZ ;  /* 0x1ce4e5b906067825 */ /* 0x000fc800078e00ff */
[C---:B------:R-:W-:Y:S02]  /*0270*/  IMAD R9, R4.reuse, -0x40a7b893, R9 ;  /* 0xbf58476d04097824 */ /* 0x040fe400078e0209 */
[----:B------:R-:W-:-:S04]  /*0280*/  IMAD.WIDE.U32 R4, R4, 0x1ce4e5b9, RZ ;  /* 0x1ce4e5b904047825 */ /* 0x000fc800078e00ff */
[----:B------:R-:W-:Y:S02]  /*0290*/  IMAD.IADD R8, R7, 0x1, R3 ;  /* 0x0000000107087824 */ /* 0x000fe400078e0203 */
[----:B------:R-:W-:-:S03]  /*02a0*/  IMAD.IADD R3, R5, 0x1, R9 ;  /* 0x0000000105037824 */ /* 0x000fc600078e0209 */
[--C-:B------:R-:W-:Y:S02]  /*02b0*/  SHF.R.U32.HI R5, RZ, 0x1b, R8.reuse ;  /* 0x0000001bff057819 */ /* 0x100fe40000011608 */
[--C-:B------:R-:W-:Y:S02]  /*02c0*/  SHF.R.U32.HI R0, RZ, 0x1b, R3.reuse ;  /* 0x0000001bff007819 */ /* 0x100fe40000011603 */
[----:B------:R-:W-:Y:S02]  /*02d0*/  SHF.R.U64 R7, R6, 0x1b, R8 ;  /* 0x0000001b06077819 */ /* 0x000fe40000001208 */
[----:B------:R-:W-:Y:S02]  /*02e0*/  LOP3.LUT R0, R0, R3, RZ, 0x3c, !PT ;  /* 0x0000000300007212 */ /* 0x000fe400078e3cff */
[----:B------:R-:W-:Y:S02]  /*02f0*/  LOP3.LUT R5, R5, R8, RZ, 0x3c, !PT ;  /* 0x0000000805057212 */ /* 0x000fe400078e3cff */
[----:B------:R-:W-:Y:S01]  /*0300*/  SHF.R.U64 R3, R4, 0x1b, R3 ;  /* 0x0000001b04037819 */ /* 0x000fe20000001203 */
[----:B------:R-:W-:Y:S01]  /*0310*/  IMAD R9, R0, 0x133111eb, RZ ;  /* 0x133111eb00097824 */ /* 0x000fe200078e02ff */
[----:B------:R-:W-:Y:S01]  /*0320*/  LOP3.LUT R6, R7, R6, RZ, 0x3c, !PT ;  /* 0x0000000607067212 */ /* 0x000fe200078e3cff */
[----:B------:R-:W-:Y:S01]  /*0330*/  IMAD R5, R5, 0x133111eb, RZ ;  /* 0x133111eb05057824 */ /* 0x000fe200078e02ff */
[----:B------:R-:W-:-:S03]  /*0340*/  LOP3.LUT R4, R3, R4, RZ, 0x3c, !PT ;  /* 0x0000000403047212 */ /* 0x000fc600078e3cff */
[----:B------:R-:W-:Y:S02]  /*0350*/  IMAD R3, R6, -0x6b2fb645, R5 ;  /* 0x94d049bb06037824 */ /* 0x000fe400078e0205 */
[----:B------:R-:W-:Y:S02]  /*0360*/  IMAD R9, R4, -0x6b2fb645, R9 ;  /* 0x94d049bb04097824 */ /* 0x000fe400078e0209 */
[----:B------:R-:W-:-:S04]  /*0370*/  IMAD.WIDE.U32 R6, R6, 0x133111eb, RZ ;  /* 0x133111eb06067825 */ /* 0x000fc800078e00ff */
[----:B------:R-:W-:-:S04]  /*0380*/  IMAD.WIDE.U32 R4, R4, 0x133111eb, RZ ;  /* 0x133111eb04047825 */ /* 0x000fc800078e00ff */
[----:B------:R-:W-:Y:S02]  /*0390*/  IMAD.IADD R8, R7, 0x1, R3 ;  /* 0x0000000107087824 */ /* 0x000fe400078e0203 */
[----:B------:R-:W-:-:S03]  /*03a0*/  IMAD.IADD R0, R5, 0x1, R9 ;  /* 0x0000000105007824 */ /* 0x000fc600078e0209 */
[----:B------:R-:W-:Y:S02]  /*03b0*/  SHF.R.U64 R7, R6, 0x1f, R8 ;  /* 0x0000001f06077819 */ /* 0x000fe40000001208 */
[--C-:B------:R-:W-:Y:S02]  /*03c0*/  SHF.R.U64 R3, R4, 0x1f, R0.reuse ;  /* 0x0000001f04037819 */ /* 0x100fe40000001200 */
[----:B------:R-:W-:Y:S02]  /*03d0*/  SHF.R.U32.HI R9, RZ, 0x1f, R0 ;  /* 0x0000001fff097819 */ /* 0x000fe40000011600 */
[----:B------:R-:W-:Y:S02]  /*03e0*/  SHF.R.U32.HI R5, RZ, 0x1f, R8 ;  /* 0x0000001fff057819 */ /* 0x000fe40000011608 */
[----:B------:R-:W-:Y:S02]  /*03f0*/  LOP3.LUT R7, R7, R6, RZ, 0x3c, !PT ;  /* 0x0000000607077212 */ /* 0x000fe400078e3cff */
[----:B------:R-:W-:-:S02]  /*0400*/  LOP3.LUT R4, R3, R4, RZ, 0x3c, !PT ;  /* 0x0000000403047212 */ /* 0x000fc400078e3cff */
[----:B------:R-:W-:Y:S02]  /*0410*/  LOP3.LUT R9, R9, R0, RZ, 0x3c, !PT ;  /* 0x0000000009097212 */ /* 0x000fe400078e3cff */
[----:B------:R-:W-:Y:S02]  /*0420*/  LOP3.LUT R6, R5, R8, RZ, 0x3c, !PT ;  /* 0x0000000805067212 */ /* 0x000fe400078e3cff */
[----:B------:R-:W-:Y:S02]  /*0430*/  IADD3 R0, P0, PT, R4, R7, RZ ;  /* 0x0000000704007210 */ /* 0x000fe40007f1e0ff */
[----:B------:R-:W-:-:S03]  /*0440*/  LOP3.LUT R10, R7, R4, RZ, 0x3c, !PT ;  /* 0x00000004070a7212 */ /* 0x000fc600078e3cff */
[----:B------:R-:W-:Y:S01]  /*0450*/  IMAD.X R3, R9, 0x1, R6, P0 ;  /* 0x0000000109037824 */ /* 0x000fe200000e0606 */
[----:B------:R-:W-:Y:S01]  /*0460*/  LOP3.LUT R9, R6, R9, RZ, 0x3c, !PT ;  /* 0x0000000906097212 */ /* 0x000fe200078e3cff */
[----:B------:R-:W-:-:S03]  /*0470*/  IMAD.SHL.U32 R4, R10, 0x200000, RZ ;  /* 0x002000000a047824 */ /* 0x000fc600078e00ff */
[----:B------:R-:W-:Y:S02]  /*0480*/  SHF.L.W.U32.HI R0, R3, 0x11, R0 ;  /* 0x0000001103007819 */ /* 0x000fe40000010e00 */
[----:B------:R-:W-:Y:S02]  /*0490*/  SHF.L.U64.HI R5, R10, 0x15, R9 ;  /* 0x000000150a057819 */ /* 0x000fe40000010209 */
[----:B------:R-:W-:Y:S01]  /*04a0*/  SHF.L.W.U32.HI R3, R7, 0x11, R6 ;  /* 0x0000001107037819 */ /* 0x000fe20000010e06 */
[----:B------:R-:W-:-:S05]  /*04b0*/  IMAD.IADD R0, R0, 0x1, R7 ;  /* 0x0000000100007824 */ /* 0x000fca00078e0207 */
[----:B------:R-:W-:-:S04]  /*04c0*/  LOP3.LUT R0, R0, 0xfffffffc, RZ, 0xc0, !PT ;  /* 0xfffffffc00007812 */ /* 0x000fc800078ec0ff */
[----:B------:R-:W-:Y:S02]  /*04d0*/  ISETP.GT.U32.AND P0, PT, R0, 0x5d9f73, PT ;  /* 0x005d9f730000780c */ /* 0x000fe40003f04070 */
[----:B------:R-:W-:Y:S02]  /*04e0*/  SHF.L.W.U32.HI R0, R6, 0x11, R7 ;  /* 0x0000001106007819 */ /* 0x000fe40000010e07 */
[----:B------:R-:W-:Y:S02]  /*04f0*/  ISETP.GT.U32.AND.EX P0, PT, RZ, RZ, PT, P0 ;  /* 0x000000ffff00720c */ /* 0x000fe40003f04100 */
[----:B------:R-:W-:Y:S01]  /*0500*/  LOP3.LUT R8, R0, R5, RZ, 0x3c, !PT ;  /* 0x0000000500087212 */ /* 0x000fe200078e3cff */
[----:B------:R-:W-:Y:S01]  /*0510*/  IMAD.MOV.U32 R0, RZ, RZ, RZ ;  /* 0x000000ffff007224 */ /* 0x000fe200078e00ff */
[----:B------:R-:W-:-:S09]  /*0520*/  LOP3.LUT R7, R3, R4, RZ, 0x3c, !PT ;  /* 0x0000000403077212 */ /* 0x000fd200078e3cff */
[----:B------:R-:W-:Y:S05]  /*0530*/  @P0 BRA `(.L_x_1) ;  /* 0x0000000000540947 */ /* 0x000fea0003800000 */
.L_x_2:
[----:B------:R-:W-:Y:S01]  /*0540*/  LOP3.LUT R7, R7, R10, RZ, 0x3c, !PT ;  /* 0x0000000a07077212 */ /* 0x000fe200078e3cff */
[----:B------:R-:W-:Y:S01]  /*0550*/  VIADD R0, R0, 0x1 ;  /* 0x0000000100007836 */ /* 0x000fe20000000000 */
[----:B------:R-:W-:Y:S02]  /*0560*/  SHF.L.W.U32.HI R4, R9, 0x1c, R10 ;  /* 0x0000001c09047819 */ /* 0x000fe40000010e0a */
[----:B------:R-:W-:Y:S02]  /*0570*/  LOP3.LUT R8, R8, R9, RZ, 0x3c, !PT ;  /* 0x0000000908087212 */ /* 0x000fe400078e3cff */
[----:B------:R-:W-:Y:S02]  /*0580*/  SHF.L.W.U32.HI R3, R10, 0x1c, R9 ;  /* 0x0000001c0a037819 */ /* 0x000fe40000010e09 */
[----:B------:R-:W-:Y:S02]  /*0590*/  IADD3 R5, P0, PT, R4, R7, RZ ;  /* 0x0000000704057210 */ /* 0x000fe40007f1e0ff */
[----:B------:R-:W-:-:S02]  /*05a0*/  LOP3.LUT R10, R7, R4, RZ, 0x3c, !PT ;  /* 0x00000004070a7212 */ /* 0x000fc400078e3cff */
[C---:B------:R-:W-:Y:S01]  /*05b0*/  LOP3.LUT R9, R8.reuse, R3, RZ, 0x3c, !PT ;  /* 0x0000000308097212 */ /* 0x040fe200078e3cff */
[--C-:B------:R-:W-:Y:S01]  /*05c0*/  IMAD.X R6, R3, 0x1, R8.reuse, P0 ;  /* 0x0000000103067824 */ /* 0x100fe200000e0608 */
[----:B------:R-:W-:Y:S02]  /*05d0*/  SHF.L.W.U32.HI R3, R8, 0x11, R7 ;  /* 0x0000001108037819 */ /* 0x000fe40000010e07 */
[----:B------:R-:W-:Y:S02]  /*05e0*/  SHF.L.W.U32.HI R4, R7, 0x11, R8 ;  /* 0x0000001107047819 */ /* 0x000fe40000010e08 */
[----:B------:R-:W-:Y:S02]  /*05f0*/  SHF.L.W.U32.HI R5, R6, 0x11, R5 ;  /* 0x0000001106057819 */ /* 0x000fe40000010e05 */
[----:B------:R-:W-:-:S03]  /*0600*/  SHF.L.U64.HI R6, R10, 0x15, R9 ;  /* 0x000000150a067819 */ /* 0x000fc60000010209 */
[----:B------:R-:W-:Y:S01]  /*0610*/  IMAD.IADD R5, R5, 0x1, R7 ;  /* 0x0000000105057824 */ /* 0x000fe200078e0207 */
[----:B------:R-:W-:-:S04]  /*0620*/  LOP3.LUT R8, R3, R6, RZ, 0x3c, !PT ;  /* 0x0000000603087212 */ /* 0x000fc800078e3cff */
[----:B------:R-:W-:-:S04]  /*0630*/  LOP3.LUT R5, R5, 0xfffffffc, RZ, 0xc0, !PT ;  /* 0xfffffffc05057812 */ /* 0x000fc800078ec0ff */
[----:B------:R-:W-:Y:S01]  /*0640*/  ISETP.GT.U32.AND P0, PT, R5, 0x5d9f73, PT ;  /* 0x005d9f730500780c */ /* 0x000fe20003f04070 */
[----:B------:R-:W-:-:S03]  /*0650*/  IMAD.SHL.U32 R5, R10, 0x200000, RZ ;  /* 0x002000000a057824 */ /* 0x000fc600078e00ff */
[----:B------:R-:W-:Y:S02]  /*0660*/  ISETP.GT.U32.AND.EX P0, PT, RZ, RZ, PT, P0 ;  /* 0x000000ffff00720c */ /* 0x000fe40003f04100 */
[----:B------:R-:W-:-:S11]  /*0670*/  LOP3.LUT R7, R4, R5, RZ, 0x3c, !PT ;  /* 0x0000000504077212 */ /* 0x000fd600078e3cff */
[----:B------:R-:W-:Y:S05]  /*0680*/  @!P0 BRA `(.L_x_2) ;  /* 0xfffffffc00ac8947 */ /* 0x000fea000383ffff */
.L_x_1:
[----:B------:R-:W-:Y:S05]  /*0690*/  BSYNC.RECONVERGENT B0 ;  /* 0x0000000000007941 */ /* 0x000fea0003800200 */
.L_x_0:
[----:B------:R-:W-:Y:S01]  /*06a0*/  ISETP.GE.U32.AND P0, PT, R0, 0x4, PT ;  /* 0x000000040000780c */ /* 0x000fe20003f06070 */
[----:B------:R-:W-:-:S12]  /*06b0*/  BSSY.RECONVERGENT B6, `(.L_x_3) ;  /* 0x000000f000067945 */ /* 0x000fd80003800200 */
[----:B------:R-:W-:Y:S05]  /*06c0*/  @!P0 BRA `(.L_x_4) ;  /* 0x0000000000348947 */ /* 0x000fea0003800000 */
[----:B------:R-:W-:Y:S01]  /*06d0*/  IMAD.MOV.U32 R10, RZ, RZ, R18 ;  /* 0x000000ffff0a7224 */ /* 0x000fe200078e0012 */
[----:B------:R-:W-:Y:S01]  /*06e0*/  MOV R3, 0x0 ;  /* 0x0000000000037802 */ /* 0x000fe20000000f00 */
[----:B------:R-:W-:Y:S01]  /*06f0*/  IMAD.MOV.U32 R11, RZ, RZ, R19 ;  /* 0x000000ffff0b7224 */ /* 0x000fe200078e0013 */
[----:B------:R0:W-:Y:S01]  /*0700*/  STL [R1+0x8], R0 ;  /* 0x0000080001007387 */ /* 0x0001e20000100800 */
[----:B------:R-:W1:Y:S01]  /*0710*/  LDCU.64 UR4, c[0x4][0x8] ;  /* 0x01000100ff0477ac */ /* 0x000e620008000a00 */
[----:B------:R0:W2:Y:S01]  /*0720*/  LDC.64 R8, c[0x4][R3] ;  /* 0x0100000003087b82 */ /* 0x0000a20000000a00 */
[----:B------:R-:W-:Y:S01]  /*0730*/  IMAD.MOV.U32 R6, RZ, RZ, R2 ;  /* 0x000000ffff067224 */ /* 0x000fe200078e0002 */
[----:B------:R0:W-:Y:S01]  /*0740*/  STL.64 [R1], R10 ;  /* 0x0000000a01007387 */ /* 0x0001e20000100a00 */
[----:B------:R-:W-:Y:S02]  /*0750*/  IMAD.MOV.U32 R7, RZ, RZ, R16 ;  /* 0x000000ffff077224 */ /* 0x000fe400078e0010 */
[----:B-1----:R-:W-:-:S02]  /*0760*/  IMAD.U32 R4, RZ, RZ, UR4 ;  /* 0x00000004ff047e24 */ /* 0x002fc4000f8e00ff */
[----:B0-----:R-:W-:-:S07]  /*0770*/  IMAD.U32 R5, RZ, RZ, UR5 ;  /* 0x00000005ff057e24 */ /* 0x001fce000f8e00ff */
[----:B------:R-:W-:-:S07]  /*0780*/  LEPC R20, `(.L_x_4) ;  /* 0x000000001014794e */ /* 0x000fce0000000000 */
[----:B--2---:R-:W-:Y:S05]  /*0790*/  CALL.ABS.NOINC R8 ;  /* 0x0000000008007343 */ /* 0x004fea0003c00000 */
.L_x_4:
[----:B------:R-:W-:Y:S05]  /*07a0*/  BSYNC.RECONVERGENT B6 ;  /* 0x0000000000067941 */ /* 0x000fea0003800200 */
.L_x_3:
[----:B------:R-:W0:Y:S01]  /*07b0*/  LDCU.64 UR4, c[0x0][0x388] ;  /* 0x00007100ff0477ac */ /* 0x000e220008000a00 */
[----:B------:R-:W-:-:S05]  /*07c0*/  IADD3 R18, P0, PT, R17, R18, RZ ;  /* 0x0000001211127210 */ /* 0x000fca0007f1e0ff */
[----:B------:R-:W-:Y:S01]  /*07d0*/  IMAD.X R19, RZ, RZ, R19, P0 ;  /* 0x000000ffff137224 */ /* 0x000fe200000e0613 */
[----:B0-----:R-:W-:-:S04]  /*07e0*/  ISETP.GE.U32.AND P0, PT, R18, UR4, PT ;  /* 0x0000000412007c0c */ /* 0x001fc8000bf06070 */
[----:B------:R-:W-:-:S13]  /*07f0*/  ISETP.GE.U32.AND.EX P0, PT, R19, UR5, PT, P0 ;  /* 0x0000000513007c0c */ /* 0x000fda000bf06100 */
[----:B------:R-:W-:Y:S05]  /*0800*/  @!P0 BRA `(.L_x_5) ;  /* 0xfffffff800448947 */ /* 0x000fea000383ffff */
[----:B------:R-:W-:Y:S05]  /*0810*/  EXIT ;  /* 0x000000000000794d */ /* 0x000fea0003800000 */
.L_x_6:
[----:B------:R-:W-:-:S00]  /*0820*/  BRA `(.L_x_6) ;  /* 0xfffffffc00fc7947 */ /* 0x000fc0000383ffff */
[----:B------:R-:W-:-:S00]  /*0830*/  NOP ;  /* 0x0000000000007918 */ /* 0x000fc00000000000 */
        /* <DEDUP_REMOVED lines=12> */
.L_x_7:


//--------------------- .nv.global.init           --------------------------
	.section	.nv.global.init,"aw",@progbits
.nv.global.init:
	.type		$str,@object
	.size		$str,(.L_0 - $str)
$str:
        /*0000*/ 	.byte	0x53, 0x65, 0x65, 0x64, 0x20, 0x25, 0x6c, 0x75, 0x20, 0x77, 0x69, 0x74, 0x68, 0x20, 0x25, 0x64
        /*0010*/ 	.byte	0x0a, 0x00
.L_0:


//--------------------- .nv.shared.reserved.0     --------------------------
	.section	.nv.shared.reserved.0,"aw",@nobits
	.weak		__nv_reservedSMEM_offset_0_alias
	.size		__nv_reservedSMEM_offset_0_alias, 0, 64
	.other		__nv_reservedSMEM_offset_0_alias,@"STO_CUDA_RESERVED_SHARED STV_DEFAULT"
__nv_reservedSMEM_offset_0_alias:
	.zero		0
	.zero		64


//--------------------- .nv.constant0._Z6searchmm --------------------------
	.section	.nv.constant0._Z6searchmm,"a",@progbits
	.sectionflags	@""
	.align	4
.nv.constant0._Z6searchmm:
	.zero		912


//--------------------- SYMBOLS --------------------------

	.type		.nv.reservedSmem.offset0,@object
	.size		.nv.reservedSmem.offset0,0x4
	.type		vprintf,@function
